	.headerflags	@"EF_CUDA_TEXMODE_UNIFIED EF_CUDA_64BIT_ADDRESS EF_CUDA_ACCELERATORS EF_CUDA_SM90 EF_CUDA_VIRTUAL_SM(EF_CUDA_SM90)"
	.elftype	@"ET_EXEC"


//--------------------- .nv.info                  --------------------------
	.section	.nv.info,"",@"SHT_CUDA_INFO"
	.align	4


	//----- nvinfo : EIATTR_REGCOUNT
	.align		4
        /*0000*/ 	.byte	0x04, 0x2f
        /*0002*/ 	.short	(.L_1 - .L_0)
	.align		4
.L_0:
        /*0004*/ 	.word	index@(triton_poi_fused_convolution_div_relu_sub_15)
        /*0008*/ 	.word	0x00000018


	//----- nvinfo : EIATTR_MIN_STACK_SIZE
	.align		4
.L_1:
        /*000c*/ 	.byte	0x04, 0x12
        /*000e*/ 	.short	(.L_3 - .L_2)
	.align		4
.L_2:
        /*0010*/ 	.word	index@(triton_poi_fused_convolution_div_relu_sub_15)
        /*0014*/ 	.word	0x00000000


	//----- nvinfo : EIATTR_FRAME_SIZE
	.align		4
.L_3:
        /*0018*/ 	.byte	0x04, 0x11
        /*001a*/ 	.short	(.L_5 - .L_4)
	.align		4
.L_4:
        /*001c*/ 	.word	index@(triton_poi_fused_convolution_div_relu_sub_15)
        /*0020*/ 	.word	0x00000000


	//----- nvinfo : EIATTR_MIN_STACK_SIZE
	.align		4
.L_5:
        /*0024*/ 	.byte	0x04, 0x12
        /*0026*/ 	.short	(.L_7 - .L_6)
	.align		4
.L_6:
        /*0028*/ 	.word	index@(triton_poi_fused_convolution_div_relu_sub_15)
        /*002c*/ 	.word	0x00000000
.L_7:


//--------------------- .nv.info.triton_poi_fused_convolution_div_relu_sub_15 --------------------------
	.section	.nv.info.triton_poi_fused_convolution_div_relu_sub_15,"",@"SHT_CUDA_INFO"
	.sectionflags	@""
	.align	4


	//----- nvinfo : EIATTR_CUDA_API_VERSION
	.align		4
        /*0000*/ 	.byte	0x04, 0x37
        /*0002*/ 	.short	(.L_9 - .L_8)
.L_8:
        /*0004*/ 	.word	0x0000007c


	//----- nvinfo : EIATTR_KPARAM_INFO
	.align		4
.L_9:
        /*0008*/ 	.byte	0x04, 0x17
        /*000a*/ 	.short	(.L_11 - .L_10)
.L_10:
        /*000c*/ 	.word	0x00000000
        /*0010*/ 	.short	0x0004
        /*0012*/ 	.short	0x001c
        /*0014*/ 	.byte	0x00, 0xf0, 0x11, 0x00


	//----- nvinfo : EIATTR_KPARAM_INFO
	.align		4
.L_11:
        /*0018*/ 	.byte	0x04, 0x17
        /*001a*/ 	.short	(.L_13 - .L_12)
.L_12:
        /*001c*/ 	.word	0x00000000
        /*0020*/ 	.short	0x0003
        /*0022*/ 	.short	0x0018
        /*0024*/ 	.byte	0x00, 0xf0, 0x11, 0x00


	//----- nvinfo : EIATTR_KPARAM_INFO
	.align		4
.L_13:
        /*0028*/ 	.byte	0x04, 0x17
        /*002a*/ 	.short	(.L_15 - .L_14)
.L_14:
        /*002c*/ 	.word	0x00000000
        /*0030*/ 	.short	0x0002
        /*0032*/ 	.short	0x0010
        /*0034*/ 	.byte	0x00, 0xf4, 0x21, 0x00


	//----- nvinfo : EIATTR_KPARAM_INFO
	.align		4
.L_15:
        /*0038*/ 	.byte	0x04, 0x17
        /*003a*/ 	.short	(.L_17 - .L_16)
.L_16:
        /*003c*/ 	.word	0x00000000
        /*0040*/ 	.short	0x0001
        /*0042*/ 	.short	0x0008
        /*0044*/ 	.byte	0x00, 0xf4, 0x21, 0x00


	//----- nvinfo : EIATTR_KPARAM_INFO
	.align		4
.L_17:
        /*0048*/ 	.byte	0x04, 0x17
        /*004a*/ 	.short	(.L_19 - .L_18)
.L_18:
        /*004c*/ 	.word	0x00000000
        /*0050*/ 	.short	0x0000
        /*0052*/ 	.short	0x0000
        /*0054*/ 	.byte	0x00, 0xf4, 0x21, 0x00


	//----- nvinfo : EIATTR_SPARSE_MMA_MASK
	.align		4
.L_19:
        /*0058*/ 	.byte	0x03, 0x50
        /*005a*/ 	.short	0x0000


	//----- nvinfo : EIATTR_MAXREG_COUNT
	.align		4
        /*005c*/ 	.byte	0x03, 0x1b
        /*005e*/ 	.short	0x00ff


	//----- nvinfo : EIATTR_EXIT_INSTR_OFFSETS
	.align		4
        /*0060*/ 	.byte	0x04, 0x1c
        /*0062*/ 	.short	(.L_21 - .L_20)


	//   ....[0]....
.L_20:
        /*0064*/ 	.word	0x00000500


	//   ....[1]....
        /*0068*/ 	.word	0x00000520


	//----- nvinfo : EIATTR_REQNTID
	.align		4
.L_21:
        /*006c*/ 	.byte	0x04, 0x10
        /*006e*/ 	.short	(.L_23 - .L_22)
.L_22:
        /*0070*/ 	.word	0x00000080
        /*0074*/ 	.word	0x00000001
        /*0078*/ 	.word	0x00000001


	//----- nvinfo : EIATTR_CBANK_PARAM_SIZE
	.align		4
.L_23:
        /*007c*/ 	.byte	0x03, 0x19
        /*007e*/ 	.short	0x0020


	//----- nvinfo : EIATTR_PARAM_CBANK
	.align		4
        /*0080*/ 	.byte	0x04, 0x0a
        /*0082*/ 	.short	(.L_25 - .L_24)
	.align		4
.L_24:
        /*0084*/ 	.word	index@(.nv.constant0.triton_poi_fused_convolution_div_relu_sub_15)
        /*0088*/ 	.short	0x0210
        /*008a*/ 	.short	0x0020


	//----- nvinfo : EIATTR_SW_WAR
	.align		4
.L_25:
        /*008c*/ 	.byte	0x04, 0x36
        /*008e*/ 	.short	(.L_27 - .L_26)
.L_26:
        /*0090*/ 	.word	0x00000008
.L_27:


//--------------------- .nv.callgraph             --------------------------
	.section	.nv.callgraph,"",@"SHT_CUDA_CALLGRAPH"
	.align	4
	.sectionentsize	8
	.align		4
        /*0000*/ 	.word	0x00000000
	.align		4
        /*0004*/ 	.word	0xffffffff
	.align		4
        /*0008*/ 	.word	0x00000000
	.align		4
        /*000c*/ 	.word	0xfffffffe
	.align		4
        /*0010*/ 	.word	0x00000000
	.align		4
        /*0014*/ 	.word	0xfffffffd
	.align		4
        /*0018*/ 	.word	0x00000000
	.align		4
        /*001c*/ 	.word	0xfffffffc


//--------------------- .text.triton_poi_fused_convolution_div_relu_sub_15 --------------------------
	.section	.text.triton_poi_fused_convolution_div_relu_sub_15,"ax",@progbits
	.align	128
        .global         triton_poi_fused_convolution_div_relu_sub_15
        .type           triton_poi_fused_convolution_div_relu_sub_15,@function
        .size           triton_poi_fused_convolution_div_relu_sub_15,(.L_x_1 - triton_poi_fused_convolution_div_relu_sub_15)
        .other          triton_poi_fused_convolution_div_relu_sub_15,@"STO_CUDA_ENTRY STV_DEFAULT"
triton_poi_fused_convolution_div_relu_sub_15:
.text.triton_poi_fused_convolution_div_relu_sub_15:
[----:B------:R-:W0:Y:S01]  /*0000*/  LDC R1, c[0x0][0x28] ;  /* 0x00000a00ff017b82 */ /* 0x000e220000000800 */
[----:B------:R-:W1:Y:S07]  /*0010*/  S2R R12, SR_CTAID.Y ;  /* 0x00000000000c7919 */ /* 0x000e6e0000002600 */
[----:B------:R-:W2:Y:S01]  /*0020*/  LDC.64 R4, c[0x0][0x218] ;  /* 0x00008600ff047b82 */ /* 0x000ea20000000a00 */
[----:B------:R-:W-:Y:S02]  /*0030*/  CS2R R10, SRZ ;  /* 0x00000000000a7805 */ /* 0x000fe4000001ff00 */
[----:B------:R-:W-:Y:S01]  /*0040*/  CS2R R8, SRZ ;  /* 0x0000000000087805 */ /* 0x000fe2000001ff00 */
[----:B------:R-:W3:Y:S01]  /*0050*/  S2R R7, SR_TID.X ;  /* 0x0000000000077919 */ /* 0x000ee20000002100 */
[----:B------:R-:W-:Y:S01]  /*0060*/  ULDC.64 UR4, c[0x0][0x208] ;  /* 0x0000820000047ab9 */ /* 0x000fe20000000a00 */
[----:B------:R-:W4:Y:S02]  /*0070*/  S2R R13, SR_CTAID.X ;  /* 0x00000000000d7919 */ /* 0x000f240000002500 */
[----:B------:R-:W5:Y:S01]  /*0080*/  LDC.64 R2, c[0x0][0x210] ;  /* 0x00008400ff027b82 */ /* 0x000f620000000a00 */
[----:B-1----:R-:W-:-:S02]  /*0090*/  SHF.R.S32.HI R0, RZ, 0x1f, R12 ;  /* 0x0000001fff007819 */ /* 0x002fc4000001140c */
[----:B------:R-:W-:Y:S02]  /*00a0*/  ISETP.GE.AND P0, PT, R12, 0x100, PT ;  /* 0x000001000c00780c */ /* 0x000fe40003f06270 */
[----:B------:R-:W-:Y:S01]  /*00b0*/  LEA.HI R6, R0, R12, RZ, 0x6 ;  /* 0x0000000c00067211 */ /* 0x000fe200078f30ff */
[----:B---3--:R-:W-:-:S03]  /*00c0*/  IMAD.SHL.U32 R0, R7, 0x4, RZ ;  /* 0x0000000407007824 */ /* 0x008fc600078e00ff */
[C---:B------:R-:W-:Y:S01]  /*00d0*/  LOP3.LUT R7, R6.reuse, 0xffffffc0, RZ, 0xc0, !PT ;  /* 0xffffffc006077812 */ /* 0x040fe200078ec0ff */
[----:B------:R-:W-:Y:S01]  /*00e0*/  IMAD.SHL.U32 R6, R6, 0x40000, RZ ;  /* 0x0004000006067824 */ /* 0x000fe200078e00ff */
[----:B------:R-:W-:Y:S02]  /*00f0*/  LOP3.LUT R0, R0, 0x1fc, RZ, 0xc0, !PT ;  /* 0x000001fc00007812 */ /* 0x000fe400078ec0ff */
[----:B------:R-:W-:Y:S02]  /*0100*/  IADD3 R7, -R7, R12, RZ ;  /* 0x0000000c07077210 */ /* 0x000fe40007ffe1ff */
[----:B------:R-:W-:Y:S01]  /*0110*/  LOP3.LUT R6, R6, 0xff000000, RZ, 0xc0, !PT ;  /* 0xff00000006067812 */ /* 0x000fe200078ec0ff */
[----:B----4-:R-:W-:Y:S02]  /*0120*/  IMAD R13, R13, 0x400, R0 ;  /* 0x000004000d0d7824 */ /* 0x010fe400078e0200 */
[----:B--2---:R-:W-:-:S04]  /*0130*/  IMAD.WIDE R4, R7, 0x4, R4 ;  /* 0x0000000407047825 */ /* 0x004fc800078e0204 */
[----:B------:R-:W-:Y:S02]  /*0140*/  IMAD.IADD R6, R7, 0x1, R6 ;  /* 0x0000000107067824 */ /* 0x000fe400078e0206 */
[----:B------:R-:W-:-:S03]  /*0150*/  IMAD.MOV.U32 R0, RZ, RZ, RZ ;  /* 0x000000ffff007224 */ /* 0x000fc600078e00ff */
[----:B------:R-:W-:-:S03]  /*0160*/  LEA R16, R13, R6, 0x6 ;  /* 0x000000060d107211 */ /* 0x000fc600078e30ff */
[----:B------:R1:W2:Y:S01]  /*0170*/  @!P0 LDG.E.EL R0, desc[UR4][R4.64] ;  /* 0x0000000404008981 */ /* 0x0002a2000c2e1900 */
[----:B------:R-:W-:Y:S01]  /*0180*/  IADD3 R20, R16, 0xc0, RZ ;  /* 0x000000c010147810 */ /* 0x000fe20007ffe0ff */
[C---:B------:R-:W-:Y:S02]  /*0190*/  VIADD R14, R16.reuse, 0x40 ;  /* 0x00000040100e7836 */ /* 0x040fe40000000000 */
[C---:B------:R-:W-:Y:S02]  /*01a0*/  VIADD R18, R16.reuse, 0x80 ;  /* 0x0000008010127836 */ /* 0x040fe40000000000 */
[----:B-----5:R-:W-:Y:S01]  /*01b0*/  IMAD.WIDE R6, R16, 0x4, R2 ;  /* 0x0000000410067825 */ /* 0x020fe200078e0202 */
[----:B------:R-:W-:-:S03]  /*01c0*/  IADD3 R17, R16, 0x8080, RZ ;  /* 0x0000808010117810 */ /* 0x000fc60007ffe0ff */
[--C-:B------:R-:W-:Y:S01]  /*01d0*/  IMAD.WIDE R14, R14, 0x4, R2.reuse ;  /* 0x000000040e0e7825 */ /* 0x100fe200078e0202 */
[----:B------:R3:W2:Y:S03]  /*01e0*/  @!P0 LDG.E.EL R11, desc[UR4][R6.64] ;  /* 0x00000004060b8981 */ /* 0x0006a6000c2e1900 */
[--C-:B------:R-:W-:Y:S01]  /*01f0*/  IMAD.WIDE R18, R18, 0x4, R2.reuse ;  /* 0x0000000412127825 */ /* 0x100fe200078e0202 */
[----:B------:R4:W5:Y:S03]  /*0200*/  @!P0 LDG.E.EL R10, desc[UR4][R14.64] ;  /* 0x000000040e0a8981 */ /* 0x000966000c2e1900 */
[----:B-1----:R-:W-:Y:S01]  /*0210*/  VIADD R4, R16, 0x8000 ;  /* 0x0000800010047836 */ /* 0x002fe20000000000 */
[----:B------:R1:W5:Y:S01]  /*0220*/  @!P0 LDG.E.EL R8, desc[UR4][R18.64] ;  /* 0x0000000412088981 */ /* 0x000362000c2e1900 */
[----:B------:R-:W-:-:S04]  /*0230*/  IMAD.WIDE R20, R20, 0x4, R2 ;  /* 0x0000000414147825 */ /* 0x000fc800078e0202 */
[C---:B---3--:R-:W-:Y:S01]  /*0240*/  VIADD R6, R16.reuse, 0x8040 ;  /* 0x0000804010067836 */ /* 0x048fe20000000000 */
[----:B----4-:R-:W-:Y:S01]  /*0250*/  CS2R R14, SRZ ;  /* 0x00000000000e7805 */ /* 0x010fe2000001ff00 */
[----:B------:R-:W3:Y:S01]  /*0260*/  @!P0 LDG.E.EL R9, desc[UR4][R20.64] ;  /* 0x0000000414098981 */ /* 0x000ee2000c2e1900 */
[----:B-1----:R-:W-:Y:S01]  /*0270*/  VIADD R19, R16, 0x80c0 ;  /* 0x000080c010137836 */ /* 0x002fe20000000000 */
[----:B------:R-:W-:Y:S01]  /*0280*/  HFMA2.MMA R18, -RZ, RZ, 0, 0 ;  /* 0x00000000ff127435 */ /* 0x000fe200000001ff */
[----:B------:R-:W-:-:S04]  /*0290*/  IMAD.WIDE R16, R17, 0x4, R2 ;  /* 0x0000000411107825 */ /* 0x000fc800078e0202 */
[--C-:B------:R-:W-:Y:S01]  /*02a0*/  IMAD.WIDE R4, R4, 0x4, R2.reuse ;  /* 0x0000000404047825 */ /* 0x100fe200078e0202 */
[----:B------:R1:W4:Y:S03]  /*02b0*/  @!P0 LDG.E.EL R14, desc[UR4][R16.64] ;  /* 0x00000004100e8981 */ /* 0x000326000c2e1900 */
[--C-:B------:R-:W-:Y:S01]  /*02c0*/  IMAD.WIDE R6, R6, 0x4, R2.reuse ;  /* 0x0000000406067825 */ /* 0x100fe200078e0202 */
[----:B------:R-:W4:Y:S03]  /*02d0*/  @!P0 LDG.E.EL R18, desc[UR4][R4.64] ;  /* 0x0000000404128981 */ /* 0x000f26000c2e1900 */
[----:B------:R-:W-:Y:S01]  /*02e0*/  IMAD.WIDE R2, R19, 0x4, R2 ;  /* 0x0000000413027825 */ /* 0x000fe200078e0202 */
[----:B------:R-:W4:Y:S01]  /*02f0*/  @!P0 LDG.E.EL R15, desc[UR4][R6.64] ;  /* 0x00000004060f8981 */ /* 0x000f22000c2e1900 */
[----:B-1----:R-:W-:-:S06]  /*0300*/  MOV R16, RZ ;  /* 0x000000ff00107202 */ /* 0x002fcc0000000f00 */
[----:B------:R1:W4:Y:S02]  /*0310*/  @!P0 LDG.E.EL R16, desc[UR4][R2.64] ;  /* 0x0000000402108981 */ /* 0x000324000c2e1900 */
[----:B-1----:R-:W1:Y:S01]  /*0320*/  LDC.64 R2, c[0x0][0x220] ;  /* 0x00008800ff027b82 */ /* 0x002e620000000a00 */
[----:B------:R-:W-:-:S05]  /*0330*/  IMAD R12, R12, 0x40000, R13 ;  /* 0x000400000c0c7824 */ /* 0x000fca00078e020d */
[----:B------:R-:W-:Y:S01]  /*0340*/  IADD3 R17, R12, 0x200, RZ ;  /* 0x000002000c117810 */ /* 0x000fe20007ffe0ff */
[----:B-1----:R-:W-:-:S04]  /*0350*/  IMAD.WIDE R12, R12, 0x4, R2 ;  /* 0x000000040c0c7825 */ /* 0x002fc800078e0202 */
[----:B------:R-:W-:-:S04]  /*0360*/  IMAD.WIDE R2, R17, 0x4, R2 ;  /* 0x0000000411027825 */ /* 0x000fc800078e0202 */
[C---:B--2---:R-:W-:Y:S01]  /*0370*/  FADD R4, R0.reuse, R11 ;  /* 0x0000000b00047221 */ /* 0x044fe20000000000 */
[C---:B------:R-:W-:Y:S01]  /*0380*/  FSETP.GEU.AND P1, PT, R0.reuse, -R11, PT ;  /* 0x8000000b0000720b */ /* 0x040fe20003f2e000 */
[C---:B-----5:R-:W-:Y:S01]  /*0390*/  FADD R5, R0.reuse, R10 ;  /* 0x0000000a00057221 */ /* 0x060fe20000000000 */
[C---:B------:R-:W-:Y:S01]  /*03a0*/  FSETP.GEU.AND P6, PT, R0.reuse, -R10, PT ;  /* 0x8000000a0000720b */ /* 0x040fe20003fce000 */
[C---:B0-----:R-:W-:Y:S01]  /*03b0*/  FADD R6, R0.reuse, R8 ;  /* 0x0000000800067221 */ /* 0x041fe20000000000 */
[C---:B------:R-:W-:Y:S01]  /*03c0*/  FSETP.GEU.AND P2, PT, R0.reuse, -R8, PT ;  /* 0x800000080000720b */ /* 0x040fe20003f4e000 */
[C---:B---3--:R-:W-:Y:S01]  /*03d0*/  FADD R7, R0.reuse, R9 ;  /* 0x0000000900077221 */ /* 0x048fe20000000000 */
[----:B------:R-:W-:Y:S02]  /*03e0*/  FSETP.GEU.AND P3, PT, R0, -R9, PT ;  /* 0x800000090000720b */ /* 0x000fe40003f6e000 */
[----:B------:R-:W-:Y:S02]  /*03f0*/  SEL R5, R5, RZ, P6 ;  /* 0x000000ff05057207 */ /* 0x000fe40003000000 */
[----:B------:R-:W-:-:S02]  /*0400*/  SEL R4, R4, RZ, P1 ;  /* 0x000000ff04047207 */ /* 0x000fc40000800000 */
[----:B------:R-:W-:Y:S02]  /*0410*/  SEL R6, R6, RZ, P2 ;  /* 0x000000ff06067207 */ /* 0x000fe40001000000 */
[----:B------:R-:W-:Y:S02]  /*0420*/  SEL R7, R7, RZ, P3 ;  /* 0x000000ff07077207 */ /* 0x000fe40001800000 */
[C---:B----4-:R-:W-:Y:S01]  /*0430*/  FSETP.GEU.AND P6, PT, R0.reuse, -R14, PT ;  /* 0x8000000e0000720b */ /* 0x050fe20003fce000 */
[C---:B------:R-:W-:Y:S01]  /*0440*/  FADD R14, R0.reuse, R14 ;  /* 0x0000000e000e7221 */ /* 0x040fe20000000000 */
[C---:B------:R-:W-:Y:S01]  /*0450*/  FSETP.GEU.AND P4, PT, R0.reuse, -R18, PT ;  /* 0x800000120000720b */ /* 0x040fe20003f8e000 */
[C---:B------:R-:W-:Y:S01]  /*0460*/  FADD R18, R0.reuse, R18 ;  /* 0x0000001200127221 */ /* 0x040fe20000000000 */
[C---:B------:R-:W-:Y:S01]  /*0470*/  FSETP.GEU.AND P5, PT, R0.reuse, -R15, PT ;  /* 0x8000000f0000720b */ /* 0x040fe20003fae000 */
[C---:B------:R-:W-:Y:S01]  /*0480*/  FADD R15, R0.reuse, R15 ;  /* 0x0000000f000f7221 */ /* 0x040fe20000000000 */
[----:B------:R0:W-:Y:S01]  /*0490*/  @!P0 STG.E.128 desc[UR4][R12.64], R4 ;  /* 0x000000040c008986 */ /* 0x0001e2000c101d04 */
[C---:B------:R-:W-:Y:S01]  /*04a0*/  FSETP.GEU.AND P1, PT, R0.reuse, -R16, PT ;  /* 0x800000100000720b */ /* 0x040fe20003f2e000 */
[----:B------:R-:W-:Y:S01]  /*04b0*/  FADD R0, R0, R16 ;  /* 0x0000001000007221 */ /* 0x000fe20000000000 */
[----:B------:R-:W-:-:S02]  /*04c0*/  SEL R14, R14, RZ, P6 ;  /* 0x000000ff0e0e7207 */ /* 0x000fc40003000000 */
[----:B0-----:R-:W-:Y:S02]  /*04d0*/  SEL R13, R15, RZ, P5 ;  /* 0x000000ff0f0d7207 */ /* 0x001fe40002800000 */
[----:B------:R-:W-:Y:S02]  /*04e0*/  SEL R12, R18, RZ, P4 ;  /* 0x000000ff120c7207 */ /* 0x000fe40002000000 */
[----:B------:R-:W-:Y:S01]  /*04f0*/  SEL R15, R0, RZ, P1 ;  /* 0x000000ff000f7207 */ /* 0x000fe20000800000 */
[----:B------:R-:W-:Y:S06]  /*0500*/  @P0 EXIT ;  /* 0x000000000000094d */ /* 0x000fec0003800000 */
[----:B------:R-:W-:Y:S01]  /*0510*/  STG.E.128 desc[UR4][R2.64], R12 ;  /* 0x0000000c02007986 */ /* 0x000fe2000c101d04 */
[----:B------:R-:W-:Y:S05]  /*0520*/  EXIT ;  /* 0x000000000000794d */ /* 0x000fea0003800000 */
.L_x_0:
[----:B------:R-:W-:-:S00]  /*0530*/  BRA `(.L_x_0) ;  /* 0xfffffffc00fc7947 */ /* 0x000fc0000383ffff */
[----:B------:R-:W-:-:S00]  /*0540*/  NOP ;  /* 0x0000000000007918 */ /* 0x000fc00000000000 */
        /* <DEDUP_REMOVED lines=11> */
.L_x_1:


//--------------------- .nv.constant0.triton_poi_fused_convolution_div_relu_sub_15 --------------------------
	.section	.nv.constant0.triton_poi_fused_convolution_div_relu_sub_15,"a",@progbits
	.sectionflags	@""
	.align	4
.nv.constant0.triton_poi_fused_convolution_div_relu_sub_15:
	.zero		560
